	.headerflags	@"EF_CUDA_TEXMODE_UNIFIED EF_CUDA_64BIT_ADDRESS EF_CUDA_ACCELERATORS EF_CUDA_SM90 EF_CUDA_VIRTUAL_SM(EF_CUDA_SM90)"
	.elftype	@"ET_EXEC"


//--------------------- .nv.info                  --------------------------
	.section	.nv.info,"",@"SHT_CUDA_INFO"
	.align	4


	//----- nvinfo : EIATTR_REGCOUNT
	.align		4
        /*0000*/ 	.byte	0x04, 0x2f
        /*0002*/ 	.short	(.L_3 - .L_2)
	.align		4
.L_2:
        /*0004*/ 	.word	index@(triton_poi_fused_cat_relu_threshold_backward_2)
        /*0008*/ 	.word	0x00000020


	//----- nvinfo : EIATTR_MIN_STACK_SIZE
	.align		4
.L_3:
        /*000c*/ 	.byte	0x04, 0x12
        /*000e*/ 	.short	(.L_5 - .L_4)
	.align		4
.L_4:
        /*0010*/ 	.word	index@(triton_poi_fused_cat_relu_threshold_backward_2)
        /*0014*/ 	.word	0x00000000


	//----- nvinfo : EIATTR_FRAME_SIZE
	.align		4
.L_5:
        /*0018*/ 	.byte	0x04, 0x11
        /*001a*/ 	.short	(.L_7 - .L_6)
	.align		4
.L_6:
        /*001c*/ 	.word	index@(triton_poi_fused_cat_relu_threshold_backward_2)
        /*0020*/ 	.word	0x00000000


	//----- nvinfo : EIATTR_MIN_STACK_SIZE
	.align		4
.L_7:
        /*0024*/ 	.byte	0x04, 0x12
        /*0026*/ 	.short	(.L_9 - .L_8)
	.align		4
.L_8:
        /*0028*/ 	.word	index@(triton_poi_fused_cat_relu_threshold_backward_2)
        /*002c*/ 	.word	0x00000000
.L_9:


//--------------------- .nv.info.triton_poi_fused_cat_relu_threshold_backward_2 --------------------------
	.section	.nv.info.triton_poi_fused_cat_relu_threshold_backward_2,"",@"SHT_CUDA_INFO"
	.sectionflags	@""
	.align	4


	//----- nvinfo : EIATTR_CUDA_API_VERSION
	.align		4
        /*0000*/ 	.byte	0x04, 0x37
        /*0002*/ 	.short	(.L_11 - .L_10)
.L_10:
        /*0004*/ 	.word	0x0000007c


	//----- nvinfo : EIATTR_KPARAM_INFO
	.align		4
.L_11:
        /*0008*/ 	.byte	0x04, 0x17
        /*000a*/ 	.short	(.L_13 - .L_12)
.L_12:
        /*000c*/ 	.word	0x00000000
        /*0010*/ 	.short	0x000c
        /*0012*/ 	.short	0x0060
        /*0014*/ 	.byte	0x00, 0xf0, 0x11, 0x00


	//----- nvinfo : EIATTR_KPARAM_INFO
	.align		4
.L_13:
        /*0018*/ 	.byte	0x04, 0x17
        /*001a*/ 	.short	(.L_15 - .L_14)
.L_14:
        /*001c*/ 	.word	0x00000000
        /*0020*/ 	.short	0x000b
        /*0022*/ 	.short	0x0058
        /*0024*/ 	.byte	0x00, 0xf4, 0x21, 0x00


	//----- nvinfo : EIATTR_KPARAM_INFO
	.align		4
.L_15:
        /*0028*/ 	.byte	0x04, 0x17
        /*002a*/ 	.short	(.L_17 - .L_16)
.L_16:
        /*002c*/ 	.word	0x00000000
        /*0030*/ 	.short	0x000a
        /*0032*/ 	.short	0x0050
        /*0034*/ 	.byte	0x00, 0xf4, 0x21, 0x00


	//----- nvinfo : EIATTR_KPARAM_INFO
	.align		4
.L_17:
        /*0038*/ 	.byte	0x04, 0x17
        /*003a*/ 	.short	(.L_19 - .L_18)
.L_18:
        /*003c*/ 	.word	0x00000000
        /*0040*/ 	.short	0x0009
        /*0042*/ 	.short	0x0048
        /*0044*/ 	.byte	0x00, 0xf4, 0x21, 0x00


	//----- nvinfo : EIATTR_KPARAM_INFO
	.align		4
.L_19:
        /*0048*/ 	.byte	0x04, 0x17
        /*004a*/ 	.short	(.L_21 - .L_20)
.L_20:
        /*004c*/ 	.word	0x00000000
        /*0050*/ 	.short	0x0008
        /*0052*/ 	.short	0x0040
        /*0054*/ 	.byte	0x00, 0xf4, 0x21, 0x00


	//----- nvinfo : EIATTR_KPARAM_INFO
	.align		4
.L_21:
        /*0058*/ 	.byte	0x04, 0x17
        /*005a*/ 	.short	(.L_23 - .L_22)
.L_22:
        /*005c*/ 	.word	0x00000000
        /*0060*/ 	.short	0x0007
        /*0062*/ 	.short	0x0038
        /*0064*/ 	.byte	0x00, 0xf4, 0x21, 0x00


	//----- nvinfo : EIATTR_KPARAM_INFO
	.align		4
.L_23:
        /*0068*/ 	.byte	0x04, 0x17
        /*006a*/ 	.short	(.L_25 - .L_24)
.L_24:
        /*006c*/ 	.word	0x00000000
        /*0070*/ 	.short	0x0006
        /*0072*/ 	.short	0x0030
        /*0074*/ 	.byte	0x00, 0xf4, 0x21, 0x00


	//----- nvinfo : EIATTR_KPARAM_INFO
	.align		4
.L_25:
        /*0078*/ 	.byte	0x04, 0x17
        /*007a*/ 	.short	(.L_27 - .L_26)
.L_26:
        /*007c*/ 	.word	0x00000000
        /*0080*/ 	.short	0x0005
        /*0082*/ 	.short	0x0028
        /*0084*/ 	.byte	0x00, 0xf4, 0x21, 0x00


	//----- nvinfo : EIATTR_KPARAM_INFO
	.align		4
.L_27:
        /*0088*/ 	.byte	0x04, 0x17
        /*008a*/ 	.short	(.L_29 - .L_28)
.L_28:
        /*008c*/ 	.word	0x00000000
        /*0090*/ 	.short	0x0004
        /*0092*/ 	.short	0x0020
        /*0094*/ 	.byte	0x00, 0xf4, 0x21, 0x00


	//----- nvinfo : EIATTR_KPARAM_INFO
	.align		4
.L_29:
        /*0098*/ 	.byte	0x04, 0x17
        /*009a*/ 	.short	(.L_31 - .L_30)
.L_30:
        /*009c*/ 	.word	0x00000000
        /*00a0*/ 	.short	0x0003
        /*00a2*/ 	.short	0x0018
        /*00a4*/ 	.byte	0x00, 0xf4, 0x21, 0x00


	//----- nvinfo : EIATTR_KPARAM_INFO
	.align		4
.L_31:
        /*00a8*/ 	.byte	0x04, 0x17
        /*00aa*/ 	.short	(.L_33 - .L_32)
.L_32:
        /*00ac*/ 	.word	0x00000000
        /*00b0*/ 	.short	0x0002
        /*00b2*/ 	.short	0x0010
        /*00b4*/ 	.byte	0x00, 0xf4, 0x21, 0x00


	//----- nvinfo : EIATTR_KPARAM_INFO
	.align		4
.L_33:
        /*00b8*/ 	.byte	0x04, 0x17
        /*00ba*/ 	.short	(.L_35 - .L_34)
.L_34:
        /*00bc*/ 	.word	0x00000000
        /*00c0*/ 	.short	0x0001
        /*00c2*/ 	.short	0x0008
        /*00c4*/ 	.byte	0x00, 0xf4, 0x21, 0x00


	//----- nvinfo : EIATTR_KPARAM_INFO
	.align		4
.L_35:
        /*00c8*/ 	.byte	0x04, 0x17
        /*00ca*/ 	.short	(.L_37 - .L_36)
.L_36:
        /*00cc*/ 	.word	0x00000000
        /*00d0*/ 	.short	0x0000
        /*00d2*/ 	.short	0x0000
        /*00d4*/ 	.byte	0x00, 0xf4, 0x21, 0x00


	//----- nvinfo : EIATTR_SPARSE_MMA_MASK
	.align		4
.L_37:
        /*00d8*/ 	.byte	0x03, 0x50
        /*00da*/ 	.short	0x0000


	//----- nvinfo : EIATTR_MAXREG_COUNT
	.align		4
        /*00dc*/ 	.byte	0x03, 0x1b
        /*00de*/ 	.short	0x00ff


	//----- nvinfo : EIATTR_EXIT_INSTR_OFFSETS
	.align		4
        /*00e0*/ 	.byte	0x04, 0x1c
        /*00e2*/ 	.short	(.L_39 - .L_38)


	//   ....[0]....
.L_38:
        /*00e4*/ 	.word	0x00000a50


	//   ....[1]....
        /*00e8*/ 	.word	0x00000a70


	//----- nvinfo : EIATTR_REQNTID
	.align		4
.L_39:
        /*00ec*/ 	.byte	0x04, 0x10
        /*00ee*/ 	.short	(.L_41 - .L_40)
.L_40:
        /*00f0*/ 	.word	0x00000080
        /*00f4*/ 	.word	0x00000001
        /*00f8*/ 	.word	0x00000001


	//----- nvinfo : EIATTR_CBANK_PARAM_SIZE
	.align		4
.L_41:
        /*00fc*/ 	.byte	0x03, 0x19
        /*00fe*/ 	.short	0x0064


	//----- nvinfo : EIATTR_PARAM_CBANK
	.align		4
        /*0100*/ 	.byte	0x04, 0x0a
        /*0102*/ 	.short	(.L_43 - .L_42)
	.align		4
.L_42:
        /*0104*/ 	.word	index@(.nv.constant0.triton_poi_fused_cat_relu_threshold_backward_2)
        /*0108*/ 	.short	0x0210
        /*010a*/ 	.short	0x0064


	//----- nvinfo : EIATTR_SW_WAR
	.align		4
.L_43:
        /*010c*/ 	.byte	0x04, 0x36
        /*010e*/ 	.short	(.L_45 - .L_44)
.L_44:
        /*0110*/ 	.word	0x00000008
.L_45:


//--------------------- .nv.callgraph             --------------------------
	.section	.nv.callgraph,"",@"SHT_CUDA_CALLGRAPH"
	.align	4
	.sectionentsize	8
	.align		4
        /*0000*/ 	.word	0x00000000
	.align		4
        /*0004*/ 	.word	0xffffffff
	.align		4
        /*0008*/ 	.word	0x00000000
	.align		4
        /*000c*/ 	.word	0xfffffffe
	.align		4
        /*0010*/ 	.word	0x00000000
	.align		4
        /*0014*/ 	.word	0xfffffffd
	.align		4
        /*0018*/ 	.word	0x00000000
	.align		4
        /*001c*/ 	.word	0xfffffffc


//--------------------- .nv.constant4             --------------------------
	.section	.nv.constant4,"a",@progbits
	.align	8
	.align		8
.nv.constant4:
        /*0000*/ 	.dword	_$_str
	.align		8
        /*0008*/ 	.dword	_$_str_$_2


//--------------------- .text.triton_poi_fused_cat_relu_threshold_backward_2 --------------------------
	.section	.text.triton_poi_fused_cat_relu_threshold_backward_2,"ax",@progbits
	.align	128
        .global         triton_poi_fused_cat_relu_threshold_backward_2
        .type           triton_poi_fused_cat_relu_threshold_backward_2,@function
        .size           triton_poi_fused_cat_relu_threshold_backward_2,(.L_x_1 - triton_poi_fused_cat_relu_threshold_backward_2)
        .other          triton_poi_fused_cat_relu_threshold_backward_2,@"STO_CUDA_ENTRY STV_DEFAULT"
triton_poi_fused_cat_relu_threshold_backward_2:
.text.triton_poi_fused_cat_relu_threshold_backward_2:
[----:B------:R-:W0:Y:S01]  /*0000*/  LDC R1, c[0x0][0x28] ;  /* 0x00000a00ff017b82 */ /* 0x000e220000000800 */
[----:B------:R-:W1:Y:S07]  /*0010*/  S2R R0, SR_TID.X ;  /* 0x0000000000007919 */ /* 0x000e6e0000002100 */
[----:B------:R-:W2:Y:S01]  /*0020*/  LDC.64 R8, c[0x0][0x228] ;  /* 0x00008a00ff087b82 */ /* 0x000ea20000000a00 */
[----:B------:R-:W-:Y:S01]  /*0030*/  CS2R R4, SRZ ;  /* 0x0000000000047805 */ /* 0x000fe2000001ff00 */
[----:B------:R-:W-:Y:S01]  /*0040*/  ULDC.64 UR4, c[0x0][0x208] ;  /* 0x0000820000047ab9 */ /* 0x000fe20000000a00 */
[----:B------:R-:W3:Y:S05]  /*0050*/  S2R R3, SR_CTAID.X ;  /* 0x0000000000037919 */ /* 0x000eea0000002500 */
[----:B------:R-:W4:Y:S08]  /*0060*/  LDC.64 R10, c[0x0][0x250] ;  /* 0x00009400ff0a7b82 */ /* 0x000f300000000a00 */
[----:B------:R-:W5:Y:S08]  /*0070*/  LDC.64 R24, c[0x0][0x230] ;  /* 0x00008c00ff187b82 */ /* 0x000f700000000a00 */
[----:B------:R-:W2:Y:S08]  /*0080*/  LDC.64 R14, c[0x0][0x218] ;  /* 0x00008600ff0e7b82 */ /* 0x000eb00000000a00 */
[----:B------:R-:W4:Y:S01]  /*0090*/  LDC.64 R28, c[0x0][0x220] ;  /* 0x00008800ff1c7b82 */ /* 0x000f220000000a00 */
[----:B-1----:R-:W-:-:S07]  /*00a0*/  IMAD.SHL.U32 R0, R0, 0x2, RZ ;  /* 0x0000000200007824 */ /* 0x002fce00078e00ff */
[----:B------:R-:W1:Y:S01]  /*00b0*/  LDC.64 R12, c[0x0][0x240] ;  /* 0x00009000ff0c7b82 */ /* 0x000e620000000a00 */
[----:B------:R-:W-:Y:S02]  /*00c0*/  LOP3.LUT R0, R0, 0xfe, RZ, 0xc0, !PT ;  /* 0x000000fe00007812 */ /* 0x000fe400078ec0ff */
[----:B------:R-:W-:Y:S02]  /*00d0*/  CS2R R22, SRZ ;  /* 0x0000000000167805 */ /* 0x000fe4000001ff00 */
[----:B------:R-:W-:Y:S02]  /*00e0*/  CS2R R26, SRZ ;  /* 0x00000000001a7805 */ /* 0x000fe4000001ff00 */
[----:B------:R-:W-:Y:S01]  /*00f0*/  CS2R R20, SRZ ;  /* 0x0000000000147805 */ /* 0x000fe2000001ff00 */
[----:B------:R-:W-:Y:S01]  /*0100*/  ULDC.64 UR6, c[0x0][0x268] ;  /* 0x00009a0000067ab9 */ /* 0x000fe20000000a00 */
[----:B---3--:R-:W-:-:S05]  /*0110*/  IMAD R0, R3, 0x100, R0 ;  /* 0x0000010003007824 */ /* 0x008fca00078e0200 */
[----:B------:R-:W-:-:S04]  /*0120*/  SHF.R.S32.HI R7, RZ, 0x1f, R0 ;  /* 0x0000001fff077819 */ /* 0x000fc80000011400 */
[----:B------:R-:W-:-:S04]  /*0130*/  LEA.HI R16, R7, R0, RZ, 0x4 ;  /* 0x0000000007107211 */ /* 0x000fc800078f20ff */
[----:B------:R-:W-:-:S04]  /*0140*/  SHF.R.S32.HI R6, RZ, 0x4, R16 ;  /* 0x00000004ff067819 */ /* 0x000fc80000011410 */
[----:B------:R-:W-:-:S04]  /*0150*/  LEA.HI R2, R6, R6, RZ, 0x3 ;  /* 0x0000000606027211 */ /* 0x000fc800078f18ff */
[----:B------:R-:W-:-:S05]  /*0160*/  LOP3.LUT R3, R2, 0xfffffff8, RZ, 0xc0, !PT ;  /* 0xfffffff802037812 */ /* 0x000fca00078ec0ff */
[----:B------:R-:W-:-:S04]  /*0170*/  IMAD.IADD R6, R6, 0x1, -R3 ;  /* 0x0000000106067824 */ /* 0x000fc800078e0a03 */
[C---:B--2---:R-:W-:Y:S01]  /*0180*/  IMAD.WIDE R8, R6.reuse, 0x4, R8 ;  /* 0x0000000406087825 */ /* 0x044fe200078e0208 */
[----:B------:R-:W-:-:S04]  /*0190*/  ISETP.GE.AND P1, PT, R6, 0x4, PT ;  /* 0x000000040600780c */ /* 0x000fc80003f26270 */
[C---:B------:R-:W-:Y:S02]  /*01a0*/  ISETP.LT.AND P3, PT, R0.reuse, 0x200, !P1 ;  /* 0x000002000000780c */ /* 0x040fe40004f61270 */
[----:B------:R-:W-:Y:S02]  /*01b0*/  ISETP.GE.AND P0, PT, R0, 0x200, PT ;  /* 0x000002000000780c */ /* 0x000fe40003f06270 */
[----:B------:R-:W-:Y:S02]  /*01c0*/  CS2R R2, SRZ ;  /* 0x0000000000027805 */ /* 0x000fe4000001ff00 */
[----:B------:R-:W-:-:S07]  /*01d0*/  ISETP.GT.AND P2, PT, R6, 0x3, !P0 ;  /* 0x000000030600780c */ /* 0x000fce0004744270 */
[----:B------:R-:W2:Y:S01]  /*01e0*/  @P3 LDG.E.EL R5, desc[UR4][R8.64] ;  /* 0x0000000408053981 */ /* 0x000ea2000c2e1900 */
[----:B----4-:R-:W-:-:S03]  /*01f0*/  IMAD.WIDE R10, R6, 0x4, R10 ;  /* 0x00000004060a7825 */ /* 0x010fc600078e020a */
[----:B------:R3:W4:Y:S04]  /*0200*/  @P3 LDG.E.EL R2, desc[UR4][R8.64] ;  /* 0x0000000408023981 */ /* 0x000728000c2e1900 */
[----:B------:R-:W4:Y:S04]  /*0210*/  @P2 LDG.E.EL R3, desc[UR4][R10.64+-0x10] ;  /* 0xfffff0040a032981 */ /* 0x000f28000c2e1900 */
[----:B------:R1:W4:Y:S01]  /*0220*/  @P2 LDG.E.EL R4, desc[UR4][R10.64+-0x10] ;  /* 0xfffff0040a042981 */ /* 0x000322000c2e1900 */
[----:B------:R-:W-:Y:S01]  /*0230*/  LEA.HI R17, R7, R0, RZ, 0x7 ;  /* 0x0000000007117211 */ /* 0x000fe200078f38ff */
[----:B-----5:R-:W-:Y:S01]  /*0240*/  IMAD.WIDE R24, R6, 0x4, R24 ;  /* 0x0000000406187825 */ /* 0x020fe200078e0218 */
[----:B------:R-:W-:-:S02]  /*0250*/  LOP3.LUT R7, R16, 0xfffffff0, RZ, 0xc0, !PT ;  /* 0xfffffff010077812 */ /* 0x000fc400078ec0ff */
[----:B---3--:R-:W-:Y:S01]  /*0260*/  LOP3.LUT R9, R17, 0xffffff80, RZ, 0xc0, !PT ;  /* 0xffffff8011097812 */ /* 0x008fe200078ec0ff */
[----:B0-----:R-:W-:Y:S01]  /*0270*/  IMAD.WIDE R28, R6, 0x4, R28 ;  /* 0x00000004061c7825 */ /* 0x001fe200078e021c */
[----:B------:R-:W-:Y:S01]  /*0280*/  SHF.R.S32.HI R8, RZ, 0x7, R17 ;  /* 0x00000007ff087819 */ /* 0x000fe20000011411 */
[----:B------:R-:W3:Y:S02]  /*0290*/  @P3 LDG.E.EL R23, desc[UR4][R24.64] ;  /* 0x0000000418173981 */ /* 0x000ee4000c2e1900 */
[C---:B------:R-:W-:Y:S02]  /*02a0*/  IMAD.IADD R9, R0.reuse, 0x1, -R9 ;  /* 0x0000000100097824 */ /* 0x040fe400078e0a09 */
[----:B------:R-:W-:Y:S01]  /*02b0*/  IMAD.IADD R7, R0, 0x1, -R7 ;  /* 0x0000000100077824 */ /* 0x000fe200078e0a07 */
[----:B------:R0:W5:Y:S01]  /*02c0*/  @P3 LDG.E.EL R26, desc[UR4][R24.64] ;  /* 0x00000004181a3981 */ /* 0x000162000c2e1900 */
[C---:B------:R-:W-:Y:S02]  /*02d0*/  IMAD R17, R8.reuse, 0x40, R9 ;  /* 0x0000004008117824 */ /* 0x040fe400078e0209 */
[----:B-1----:R-:W-:Y:S01]  /*02e0*/  IMAD R11, R8, 0x40, R7 ;  /* 0x00000040080b7824 */ /* 0x002fe200078e0207 */
[----:B------:R-:W3:Y:S01]  /*02f0*/  @P3 LDG.E.EL R22, desc[UR4][R28.64] ;  /* 0x000000041c163981 */ /* 0x000ee2000c2e1900 */
[----:B------:R-:W1:Y:S01]  /*0300*/  LDC.64 R8, c[0x0][0x248] ;  /* 0x00009200ff087b82 */ /* 0x000e620000000a00 */
[----:B------:R-:W-:-:S04]  /*0310*/  IMAD.WIDE R14, R17, 0x4, R14 ;  /* 0x00000004110e7825 */ /* 0x000fc800078e020e */
[----:B------:R-:W-:Y:S01]  /*0320*/  IMAD R11, R6, 0x10, R11 ;  /* 0x00000010060b7824 */ /* 0x000fe200078e020b */
[----:B------:R-:W3:Y:S01]  /*0330*/  @P3 LDG.E.64 R20, desc[UR4][R14.64] ;  /* 0x000000040e143981 */ /* 0x000ee2000c1e1b00 */
[----:B------:R-:W-:Y:S01]  /*0340*/  IMAD.MOV.U32 R7, RZ, RZ, RZ ;  /* 0x000000ffff077224 */ /* 0x000fe200078e00ff */
[----:B------:R-:W1:Y:S01]  /*0350*/  LDC.64 R16, c[0x0][0x258] ;  /* 0x00009600ff107b82 */ /* 0x000e620000000a00 */
[----:B------:R-:W-:-:S04]  /*0360*/  VIADD R19, R11, 0xffffffc0 ;  /* 0xffffffc00b137836 */ /* 0x000fc80000000000 */
[----:B------:R0:W3:Y:S03]  /*0370*/  @P3 LDG.E.EL R7, desc[UR4][R28.64] ;  /* 0x000000041c073981 */ /* 0x0000e6000c2e1900 */
[----:B------:R-:W1:Y:S08]  /*0380*/  LDC.64 R10, c[0x0][0x238] ;  /* 0x00008e00ff0a7b82 */ /* 0x000e700000000a00 */
[----:B0-----:R-:W0:Y:S01]  /*0390*/  LDC.64 R24, c[0x0][0x260] ;  /* 0x00009800ff187b82 */ /* 0x001e220000000a00 */
[----:B------:R-:W-:Y:S01]  /*03a0*/  IMAD.WIDE R12, R19, 0x4, R12 ;  /* 0x00000004130c7825 */ /* 0x000fe200078e020c */
[----:B------:R-:W-:-:S02]  /*03b0*/  CS2R R18, SRZ ;  /* 0x0000000000127805 */ /* 0x000fc4000001ff00 */
[----:B------:R-:W-:Y:S01]  /*03c0*/  CS2R R28, SRZ ;  /* 0x00000000001c7805 */ /* 0x000fe2000001ff00 */
[----:B-1----:R-:W-:-:S03]  /*03d0*/  IMAD.WIDE R8, R6, 0x4, R8 ;  /* 0x0000000406087825 */ /* 0x002fc600078e0208 */
[----:B------:R1:W3:Y:S04]  /*03e0*/  @P2 LDG.E.64 R18, desc[UR4][R12.64] ;  /* 0x000000040c122981 */ /* 0x0002e8000c1e1b00 */
[----:B------:R-:W3:Y:S04]  /*03f0*/  @P2 LDG.E.EL R27, desc[UR4][R8.64+-0x10] ;  /* 0xfffff004081b2981 */ /* 0x000ee8000c2e1900 */
[----:B------:R0:W3:Y:S01]  /*0400*/  @P2 LDG.E.EL R28, desc[UR4][R8.64+-0x10] ;  /* 0xfffff004081c2981 */ /* 0x0000e2000c2e1900 */
[----:B------:R-:W-:Y:S01]  /*0410*/  IMAD.WIDE R10, R6, 0x4, R10 ;  /* 0x00000004060a7825 */ /* 0x000fe200078e020a */
[----:B-1----:R-:W-:-:S03]  /*0420*/  CS2R R12, SRZ ;  /* 0x00000000000c7805 */ /* 0x002fc6000001ff00 */
[C---:B------:R-:W-:Y:S01]  /*0430*/  IMAD.WIDE R16, R6.reuse, 0x4, R16 ;  /* 0x0000000406107825 */ /* 0x040fe200078e0210 */
[----:B------:R-:W5:Y:S03]  /*0440*/  @P3 LDG.E.EL R29, desc[UR4][R10.64] ;  /* 0x000000040a1d3981 */ /* 0x000f66000c2e1900 */
[----:B0-----:R-:W-:Y:S01]  /*0450*/  IMAD.WIDE R24, R6, 0x4, R24 ;  /* 0x0000000406187825 */ /* 0x001fe200078e0218 */
[----:B------:R0:W5:Y:S03]  /*0460*/  @P3 LDG.E.EL R12, desc[UR4][R10.64] ;  /* 0x000000040a0c3981 */ /* 0x000166000c2e1900 */
[----:B------:R-:W-:Y:S01]  /*0470*/  IMAD.MOV.U32 R14, RZ, RZ, RZ ;  /* 0x000000ffff0e7224 */ /* 0x000fe200078e00ff */
[----:B------:R-:W5:Y:S01]  /*0480*/  @P2 LDG.E.EL R13, desc[UR4][R16.64+-0x10] ;  /* 0xfffff004100d2981 */ /* 0x000f62000c2e1900 */
[----:B------:R-:W-:-:S02]  /*0490*/  IMAD.MOV.U32 R8, RZ, RZ, RZ ;  /* 0x000000ffff087224 */ /* 0x000fc400078e00ff */
[----:B------:R-:W-:Y:S02]  /*04a0*/  IMAD.MOV.U32 R6, RZ, RZ, RZ ;  /* 0x000000ffff067224 */ /* 0x000fe400078e00ff */
[----:B------:R1:W5:Y:S04]  /*04b0*/  @P2 LDG.E.EL R14, desc[UR4][R16.64+-0x10] ;  /* 0xfffff004100e2981 */ /* 0x000368000c2e1900 */
[----:B------:R-:W5:Y:S04]  /*04c0*/  @P2 LDG.E.EL R8, desc[UR4][R24.64+-0x10] ;  /* 0xfffff00418082981 */ /* 0x000f68000c2e1900 */
[----:B------:R-:W5:Y:S01]  /*04d0*/  @P2 LDG.E.EL R6, desc[UR4][R24.64+-0x10] ;  /* 0xfffff00418062981 */ /* 0x000f62000c2e1900 */
[----:B--2---:R-:W-:-:S05]  /*04e0*/  SEL R5, R5, RZ, P3 ;  /* 0x000000ff05057207 */ /* 0x004fca0001800000 */
[----:B------:R-:W-:Y:S01]  /*04f0*/  FADD R9, R5, 9.9999997473787516356e-06 ;  /* 0x3727c5ac05097421 */ /* 0x000fe20000000000 */
[----:B----4-:R-:W-:-:S03]  /*0500*/  SEL R2, R2, RZ, P3 ;  /* 0x000000ff02027207 */ /* 0x010fc60001800000 */
[----:B0-----:R0:W2:Y:S02]  /*0510*/  MUFU.SQRT R10, R9 ;  /* 0x00000009000a7308 */ /* 0x0010a40000002000 */
[----:B------:R-:W-:Y:S01]  /*0520*/  FADD R5, R2, 9.9999997473787516356e-06 ;  /* 0x3727c5ac02057421 */ /* 0x000fe20000000000 */
[----:B------:R-:W-:-:S05]  /*0530*/  SEL R3, R3, RZ, P2 ;  /* 0x000000ff03037207 */ /* 0x000fca0001000000 */
[----:B------:R-:W4:Y:S01]  /*0540*/  MUFU.SQRT R5, R5 ;  /* 0x0000000500057308 */ /* 0x000f220000002000 */
[----:B------:R-:W-:Y:S01]  /*0550*/  FADD R3, R3, 9.9999997473787516356e-06 ;  /* 0x3727c5ac03037421 */ /* 0x000fe20000000000 */
[----:B0-----:R-:W-:Y:S02]  /*0560*/  SEL R9, R4, RZ, P2 ;  /* 0x000000ff04097207 */ /* 0x001fe40001000000 */
[----:B--2---:R-:W-:-:S04]  /*0570*/  FSETP.GT.AND P5, PT, R10, 8.50705917302346158658e+37, PT ;  /* 0x7e8000000a00780b */ /* 0x004fc80003fa4000 */
[----:B------:R-:W0:Y:S01]  /*0580*/  MUFU.SQRT R3, R3 ;  /* 0x0000000300037308 */ /* 0x000e220000002000 */
[----:B------:R-:W-:Y:S01]  /*0590*/  FSETP.GEU.AND P4, PT, R10, 1.175494350822287508e-38, PT ;  /* 0x008000000a00780b */ /* 0x000fe20003f8e000 */
[----:B------:R-:W-:Y:S02]  /*05a0*/  IMAD.MOV.U32 R2, RZ, RZ, 0x3e800000 ;  /* 0x3e800000ff027424 */ /* 0x000fe400078e00ff */
[----:B------:R-:W-:Y:S01]  /*05b0*/  FADD R11, R9, 9.9999997473787516356e-06 ;  /* 0x3727c5ac090b7421 */ /* 0x000fe20000000000 */
[----:B----4-:R-:W-:Y:S02]  /*05c0*/  FSETP.GT.AND P6, PT, R5, 8.50705917302346158658e+37, PT ;  /* 0x7e8000000500780b */ /* 0x010fe40003fc4000 */
[----:B------:R-:W-:-:S03]  /*05d0*/  FSEL R9, R2, 1, P5 ;  /* 0x3f80000002097808 */ /* 0x000fc60002800000 */
[----:B------:R-:W2:Y:S01]  /*05e0*/  MUFU.SQRT R11, R11 ;  /* 0x0000000b000b7308 */ /* 0x000ea20000002000 */
[----:B------:R-:W-:Y:S01]  /*05f0*/  @P5 FMUL R10, R10, 0.25 ;  /* 0x3e8000000a0a5820 */ /* 0x000fe20000400000 */
[----:B------:R-:W-:Y:S02]  /*0600*/  FSETP.GEU.AND P5, PT, R5, 1.175494350822287508e-38, PT ;  /* 0x008000000500780b */ /* 0x000fe40003fae000 */
[----:B------:R-:W-:Y:S01]  /*0610*/  @!P4 FMUL R9, R9, 16777216 ;  /* 0x4b8000000909c820 */ /* 0x000fe20000400000 */
[----:B------:R-:W-:Y:S01]  /*0620*/  @!P4 FMUL R10, R10, 16777216 ;  /* 0x4b8000000a0ac820 */ /* 0x000fe20000400000 */
[----:B0-----:R-:W-:Y:S02]  /*0630*/  FSETP.GT.AND P4, PT, R3, 8.50705917302346158658e+37, PT ;  /* 0x7e8000000300780b */ /* 0x001fe40003f84000 */
[----:B-1----:R-:W-:Y:S01]  /*0640*/  FSEL R16, R2, 1, P6 ;  /* 0x3f80000002107808 */ /* 0x002fe20003000000 */
[----:B------:R-:W-:Y:S01]  /*0650*/  @P6 FMUL R5, R5, 0.25 ;  /* 0x3e80000005056820 */ /* 0x000fe20000400000 */
[----:B------:R-:W-:-:S05]  /*0660*/  FSETP.GEU.AND P6, PT, R3, 1.175494350822287508e-38, PT ;  /* 0x008000000300780b */ /* 0x000fca0003fce000 */
[----:B------:R-:W-:Y:S01]  /*0670*/  @!P5 FMUL R5, R5, 16777216 ;  /* 0x4b8000000505d820 */ /* 0x000fe20000400000 */
[----:B------:R-:W-:Y:S01]  /*0680*/  @!P5 FMUL R16, R16, 16777216 ;  /* 0x4b8000001010d820 */ /* 0x000fe20000400000 */
[----:B--2---:R-:W-:Y:S02]  /*0690*/  FSETP.GT.AND P5, PT, R11, 8.50705917302346158658e+37, PT ;  /* 0x7e8000000b00780b */ /* 0x004fe40003fa4000 */
[----:B------:R-:W-:Y:S01]  /*06a0*/  @P4 FMUL R3, R3, 0.25 ;  /* 0x3e80000003034820 */ /* 0x000fe20000400000 */
[----:B------:R-:W-:Y:S02]  /*06b0*/  FSEL R15, R2, 1, P4 ;  /* 0x3f800000020f7808 */ /* 0x000fe40002000000 */
[C---:B------:R-:W-:Y:S01]  /*06c0*/  FSETP.GEU.AND P4, PT, R11.reuse, 1.175494350822287508e-38, PT ;  /* 0x008000000b00780b */ /* 0x040fe20003f8e000 */
[----:B------:R-:W0:Y:S07]  /*06d0*/  MUFU.RCP R4, R10 ;  /* 0x0000000a00047308 */ /* 0x000e2e0000001000 */
[----:B------:R-:W-:Y:S01]  /*06e0*/  @P5 FMUL R11, R11, 0.25 ;  /* 0x3e8000000b0b5820 */ /* 0x000fe20000400000 */
[----:B------:R-:W-:-:S04]  /*06f0*/  @!P6 FMUL R3, R3, 16777216 ;  /* 0x4b8000000303e820 */ /* 0x000fc80000400000 */
[----:B------:R-:W-:Y:S01]  /*0700*/  @!P4 FMUL R11, R11, 16777216 ;  /* 0x4b8000000b0bc820 */ /* 0x000fe20000400000 */
[----:B------:R1:W-:Y:S01]  /*0710*/  MUFU.RCP R10, R3 ;  /* 0x00000003000a7308 */ /* 0x0003e20000001000 */
[----:B0-----:R-:W-:-:S07]  /*0720*/  FMUL R4, R4, R9 ;  /* 0x0000000904047220 */ /* 0x001fce0000400000 */
[----:B------:R-:W0:Y:S01]  /*0730*/  MUFU.RCP R11, R11 ;  /* 0x0000000b000b7308 */ /* 0x000e220000001000 */
[----:B------:R-:W-:-:S07]  /*0740*/  FSEL R2, R2, 1, P5 ;  /* 0x3f80000002027808 */ /* 0x000fce0002800000 */
[----:B------:R2:W4:Y:S01]  /*0750*/  MUFU.RCP R9, R5 ;  /* 0x0000000500097308 */ /* 0x0005220000001000 */
[----:B---3--:R-:W-:Y:S01]  /*0760*/  SEL R18, R18, RZ, P2 ;  /* 0x000000ff12127207 */ /* 0x008fe20001000000 */
[----:B------:R-:W-:Y:S01]  /*0770*/  @!P4 FMUL R2, R2, 16777216 ;  /* 0x4b8000000202c820 */ /* 0x000fe20000400000 */
[----:B------:R-:W-:Y:S02]  /*0780*/  SEL R19, R19, RZ, P2 ;  /* 0x000000ff13137207 */ /* 0x000fe40001000000 */
[----:B------:R-:W-:Y:S02]  /*0790*/  SEL R28, R28, RZ, P2 ;  /* 0x000000ff1c1c7207 */ /* 0x000fe40001000000 */
[----:B-1----:R-:W-:Y:S01]  /*07a0*/  SEL R3, R27, RZ, P2 ;  /* 0x000000ff1b037207 */ /* 0x002fe20001000000 */
[----:B------:R-:W-:Y:S01]  /*07b0*/  @!P6 FMUL R15, R15, 16777216 ;  /* 0x4b8000000f0fe820 */ /* 0x000fe20000400000 */
[----:B--2---:R-:W-:Y:S01]  /*07c0*/  SEL R5, R7, RZ, P3 ;  /* 0x000000ff07057207 */ /* 0x004fe20001800000 */
[----:B0-----:R-:W-:Y:S01]  /*07d0*/  FMUL R7, R11, R2 ;  /* 0x000000020b077220 */ /* 0x001fe20000400000 */
[----:B------:R-:W-:Y:S01]  /*07e0*/  FADD R2, R19, -R28 ;  /* 0x8000001c13027221 */ /* 0x000fe20000000000 */
[----:B------:R-:W-:Y:S01]  /*07f0*/  FADD R3, R18, -R3 ;  /* 0x8000000312037221 */ /* 0x000fe20000000000 */
[----:B------:R-:W-:Y:S01]  /*0800*/  FMUL R10, R10, R15 ;  /* 0x0000000f0a0a7220 */ /* 0x000fe20000400000 */
[----:B------:R-:W-:Y:S01]  /*0810*/  SEL R20, R20, RZ, P3 ;  /* 0x000000ff14147207 */ /* 0x000fe20001800000 */
[----:B----4-:R-:W-:Y:S01]  /*0820*/  FMUL R9, R9, R16 ;  /* 0x0000001009097220 */ /* 0x010fe20000400000 */
[----:B------:R-:W-:-:S02]  /*0830*/  SEL R16, R21, RZ, P3 ;  /* 0x000000ff15107207 */ /* 0x000fc40001800000 */
[----:B------:R-:W-:Y:S01]  /*0840*/  SEL R15, R22, RZ, P3 ;  /* 0x000000ff160f7207 */ /* 0x000fe20001800000 */
[----:B------:R-:W-:Y:S01]  /*0850*/  FMUL R10, R10, R3 ;  /* 0x000000030a0a7220 */ /* 0x000fe20000400000 */
[----:B------:R-:W-:Y:S01]  /*0860*/  FMUL R7, R7, R2 ;  /* 0x0000000207077220 */ /* 0x000fe20000400000 */
[----:B------:R-:W-:Y:S01]  /*0870*/  FADD R5, R20, -R5 ;  /* 0x8000000514057221 */ /* 0x000fe20000000000 */
[----:B------:R-:W0:Y:S01]  /*0880*/  LDC.64 R2, c[0x0][0x210] ;  /* 0x00008400ff027b82 */ /* 0x000e220000000a00 */
[----:B------:R-:W-:Y:S01]  /*0890*/  FADD R16, R16, -R15 ;  /* 0x8000000f10107221 */ /* 0x000fe20000000000 */
[----:B-----5:R-:W-:Y:S01]  /*08a0*/  SEL R11, R12, RZ, P3 ;  /* 0x000000ff0c0b7207 */ /* 0x020fe20001800000 */
[----:B------:R-:W-:Y:S01]  /*08b0*/  FMUL R4, R4, R5 ;  /* 0x0000000504047220 */ /* 0x000fe20000400000 */
[----:B------:R-:W-:Y:S01]  /*08c0*/  SEL R26, R26, RZ, P3 ;  /* 0x000000ff1a1a7207 */ /* 0x000fe20001800000 */
[----:B------:R-:W-:Y:S01]  /*08d0*/  FMUL R9, R9, R16 ;  /* 0x0000001009097220 */ /* 0x000fe20000400000 */
[----:B------:R-:W-:-:S02]  /*08e0*/  SEL R23, R23, RZ, P3 ;  /* 0x000000ff17177207 */ /* 0x000fc40001800000 */
[----:B------:R-:W-:Y:S02]  /*08f0*/  SEL R12, R29, RZ, P3 ;  /* 0x000000ff1d0c7207 */ /* 0x000fe40001800000 */
[----:B------:R-:W-:Y:S02]  /*0900*/  SEL R13, R13, RZ, P2 ;  /* 0x000000ff0d0d7207 */ /* 0x000fe40001000000 */
[----:B------:R-:W-:Y:S02]  /*0910*/  SEL R5, R14, RZ, P2 ;  /* 0x000000ff0e057207 */ /* 0x000fe40001000000 */
[----:B------:R-:W-:Y:S02]  /*0920*/  SEL R8, R8, RZ, P2 ;  /* 0x000000ff08087207 */ /* 0x000fe40001000000 */
[----:B------:R-:W-:Y:S01]  /*0930*/  SEL R6, R6, RZ, P2 ;  /* 0x000000ff06067207 */ /* 0x000fe20001000000 */
[----:B------:R-:W-:Y:S01]  /*0940*/  FFMA R9, R26, R9, R11 ;  /* 0x000000091a097223 */ /* 0x000fe2000000000b */
[----:B------:R-:W-:Y:S01]  /*0950*/  FFMA R4, R23, R4, R12 ;  /* 0x0000000417047223 */ /* 0x000fe2000000000c */
[----:B------:R-:W-:-:S02]  /*0960*/  @P1 FFMA R9, R5, R7, R8 ;  /* 0x0000000705091223 */ /* 0x000fc40000000008 */
[----:B------:R-:W-:-:S03]  /*0970*/  @P1 FFMA R4, R13, R10, R6 ;  /* 0x0000000a0d041223 */ /* 0x000fc60000000006 */
[C---:B------:R-:W-:Y:S02]  /*0980*/  FSETP.GEU.AND P1, PT, R9.reuse, RZ, PT ;  /* 0x000000ff0900720b */ /* 0x040fe40003f2e000 */
[C---:B------:R-:W-:Y:S02]  /*0990*/  FSETP.GEU.AND P2, PT, R4.reuse, RZ, PT ;  /* 0x000000ff0400720b */ /* 0x040fe40003f4e000 */
[----:B------:R-:W-:Y:S02]  /*09a0*/  FSEL R9, R9, RZ, P1 ;  /* 0x000000ff09097208 */ /* 0x000fe40000800000 */
[----:B------:R-:W-:Y:S01]  /*09b0*/  FSEL R8, R4, RZ, P2 ;  /* 0x000000ff04087208 */ /* 0x000fe20001000000 */
[----:B0-----:R-:W-:Y:S01]  /*09c0*/  IMAD.WIDE R2, R0, 0x4, R2 ;  /* 0x0000000400027825 */ /* 0x001fe200078e0202 */
[----:B------:R-:W-:Y:S02]  /*09d0*/  FSETP.GTU.AND P2, PT, R9, RZ, PT ;  /* 0x000000ff0900720b */ /* 0x000fe40003f4c000 */
[----:B------:R-:W-:-:S02]  /*09e0*/  FSETP.GTU.AND P3, PT, R8, RZ, PT ;  /* 0x000000ff0800720b */ /* 0x000fc40003f6c000 */
[----:B------:R-:W-:Y:S02]  /*09f0*/  IADD3 R4, P1, R0, UR6, RZ ;  /* 0x0000000600047c10 */ /* 0x000fe4000ff3e0ff */
[----:B------:R-:W-:Y:S02]  /*0a00*/  SEL R7, RZ, 0x100, P2 ;  /* 0x00000100ff077807 */ /* 0x000fe40001000000 */
[----:B------:R-:W-:Y:S01]  /*0a10*/  SEL R6, RZ, 0x1, P3 ;  /* 0x00000001ff067807 */ /* 0x000fe20001800000 */
[----:B------:R0:W-:Y:S01]  /*0a20*/  @!P0 STG.E.64 desc[UR4][R2.64], R8 ;  /* 0x0000000802008986 */ /* 0x0001e2000c101b04 */
[----:B------:R-:W-:-:S03]  /*0a30*/  LEA.HI.X.SX32 R5, R0, UR7, 0x1, P1 ;  /* 0x0000000700057c11 */ /* 0x000fc600088f0eff */
[----:B------:R-:W-:Y:S01]  /*0a40*/  IMAD.IADD R7, R6, 0x1, R7 ;  /* 0x0000000106077824 */ /* 0x000fe200078e0207 */
[----:B0-----:R-:W-:Y:S06]  /*0a50*/  @P0 EXIT ;  /* 0x000000000000094d */ /* 0x001fec0003800000 */
[----:B------:R-:W-:Y:S01]  /*0a60*/  STG.E.U16 desc[UR4][R4.64], R7 ;  /* 0x0000000704007986 */ /* 0x000fe2000c101504 */
[----:B------:R-:W-:Y:S05]  /*0a70*/  EXIT ;  /* 0x000000000000794d */ /* 0x000fea0003800000 */
.L_x_0:
[----:B------:R-:W-:-:S00]  /*0a80*/  BRA `(.L_x_0) ;  /* 0xfffffffc00fc7947 */ /* 0x000fc0000383ffff */
[----:B------:R-:W-:-:S00]  /*0a90*/  NOP ;  /* 0x0000000000007918 */ /* 0x000fc00000000000 */
        /* <DEDUP_REMOVED lines=14> */
.L_x_1:


//--------------------- .nv.global.init           --------------------------
	.section	.nv.global.init,"aw",@progbits
.nv.global.init:
	.type		_$_str,@object
	.size		_$_str,(_$_str_$_2 - _$_str)
_$_str:
        /*0000*/ 	.byte	0x5f, 0x5f, 0x43, 0x55, 0x44, 0x41, 0x5f, 0x46, 0x54, 0x5a, 0x00
	.type		_$_str_$_2,@object
	.size		_$_str_$_2,(.L_1 - _$_str_$_2)
_$_str_$_2:
        /*000b*/ 	.byte	0x5f, 0x5f, 0x43, 0x55, 0x44, 0x41, 0x5f, 0x50, 0x52, 0x45, 0x43, 0x5f, 0x53, 0x51, 0x52, 0x54
        /*001b*/ 	.byte	0x00
.L_1:


//--------------------- .nv.constant0.triton_poi_fused_cat_relu_threshold_backward_2 --------------------------
	.section	.nv.constant0.triton_poi_fused_cat_relu_threshold_backward_2,"a",@progbits
	.sectionflags	@""
	.align	4
.nv.constant0.triton_poi_fused_cat_relu_threshold_backward_2:
	.zero		628
